	.headerflags	@"EF_CUDA_TEXMODE_UNIFIED EF_CUDA_64BIT_ADDRESS EF_CUDA_ACCELERATORS EF_CUDA_SM90 EF_CUDA_VIRTUAL_SM(EF_CUDA_SM90)"
	.elftype	@"ET_EXEC"


//--------------------- .nv.info                  --------------------------
	.section	.nv.info,"",@"SHT_CUDA_INFO"
	.align	4


	//----- nvinfo : EIATTR_REGCOUNT
	.align		4
        /*0000*/ 	.byte	0x04, 0x2f
        /*0002*/ 	.short	(.L_1 - .L_0)
	.align		4
.L_0:
        /*0004*/ 	.word	index@(triton_mm)
        /*0008*/ 	.word	0x00000038


	//----- nvinfo : EIATTR_MIN_STACK_SIZE
	.align		4
.L_1:
        /*000c*/ 	.byte	0x04, 0x12
        /*000e*/ 	.short	(.L_3 - .L_2)
	.align		4
.L_2:
        /*0010*/ 	.word	index@(triton_mm)
        /*0014*/ 	.word	0x00000000


	//----- nvinfo : EIATTR_FRAME_SIZE
	.align		4
.L_3:
        /*0018*/ 	.byte	0x04, 0x11
        /*001a*/ 	.short	(.L_5 - .L_4)
	.align		4
.L_4:
        /*001c*/ 	.word	index@(triton_mm)
        /*0020*/ 	.word	0x00000000


	//----- nvinfo : EIATTR_MIN_STACK_SIZE
	.align		4
.L_5:
        /*0024*/ 	.byte	0x04, 0x12
        /*0026*/ 	.short	(.L_7 - .L_6)
	.align		4
.L_6:
        /*0028*/ 	.word	index@(triton_mm)
        /*002c*/ 	.word	0x00000000
.L_7:


//--------------------- .nv.info.triton_mm        --------------------------
	.section	.nv.info.triton_mm,"",@"SHT_CUDA_INFO"
	.sectionflags	@""
	.align	4


	//----- nvinfo : EIATTR_CUDA_API_VERSION
	.align		4
        /*0000*/ 	.byte	0x04, 0x37
        /*0002*/ 	.short	(.L_9 - .L_8)
.L_8:
        /*0004*/ 	.word	0x0000007c


	//----- nvinfo : EIATTR_KPARAM_INFO
	.align		4
.L_9:
        /*0008*/ 	.byte	0x04, 0x17
        /*000a*/ 	.short	(.L_11 - .L_10)
.L_10:
        /*000c*/ 	.word	0x00000000
        /*0010*/ 	.short	0x0003
        /*0012*/ 	.short	0x0018
        /*0014*/ 	.byte	0x00, 0xf0, 0x11, 0x00


	//----- nvinfo : EIATTR_KPARAM_INFO
	.align		4
.L_11:
        /*0018*/ 	.byte	0x04, 0x17
        /*001a*/ 	.short	(.L_13 - .L_12)
.L_12:
        /*001c*/ 	.word	0x00000000
        /*0020*/ 	.short	0x0002
        /*0022*/ 	.short	0x0010
        /*0024*/ 	.byte	0x00, 0xf0, 0x21, 0x00


	//----- nvinfo : EIATTR_KPARAM_INFO
	.align		4
.L_13:
        /*0028*/ 	.byte	0x04, 0x17
        /*002a*/ 	.short	(.L_15 - .L_14)
.L_14:
        /*002c*/ 	.word	0x00000000
        /*0030*/ 	.short	0x0001
        /*0032*/ 	.short	0x0008
        /*0034*/ 	.byte	0x00, 0xf0, 0x21, 0x00


	//----- nvinfo : EIATTR_KPARAM_INFO
	.align		4
.L_15:
        /*0038*/ 	.byte	0x04, 0x17
        /*003a*/ 	.short	(.L_17 - .L_16)
.L_16:
        /*003c*/ 	.word	0x00000000
        /*0040*/ 	.short	0x0000
        /*0042*/ 	.short	0x0000
        /*0044*/ 	.byte	0x00, 0xf0, 0x21, 0x00


	//----- nvinfo : EIATTR_SPARSE_MMA_MASK
	.align		4
.L_17:
        /*0048*/ 	.byte	0x03, 0x50
        /*004a*/ 	.short	0x0000


	//----- nvinfo : EIATTR_MAXREG_COUNT
	.align		4
        /*004c*/ 	.byte	0x03, 0x1b
        /*004e*/ 	.short	0x00ff


	//----- nvinfo : EIATTR_EXIT_INSTR_OFFSETS
	.align		4
        /*0050*/ 	.byte	0x04, 0x1c
        /*0052*/ 	.short	(.L_19 - .L_18)


	//   ....[0]....
.L_18:
        /*0054*/ 	.word	0x000011f0


	//   ....[1]....
        /*0058*/ 	.word	0x00001240


	//----- nvinfo : EIATTR_MAX_THREADS
	.align		4
.L_19:
        /*005c*/ 	.byte	0x04, 0x05
        /*005e*/ 	.short	(.L_21 - .L_20)
.L_20:
        /*0060*/ 	.word	0x00000100
        /*0064*/ 	.word	0x00000001
        /*0068*/ 	.word	0x00000001


	//----- nvinfo : EIATTR_CBANK_PARAM_SIZE
	.align		4
.L_21:
        /*006c*/ 	.byte	0x03, 0x19
        /*006e*/ 	.short	0x001c


	//----- nvinfo : EIATTR_PARAM_CBANK
	.align		4
        /*0070*/ 	.byte	0x04, 0x0a
        /*0072*/ 	.short	(.L_23 - .L_22)
	.align		4
.L_22:
        /*0074*/ 	.word	index@(.nv.constant0.triton_mm)
        /*0078*/ 	.short	0x0210
        /*007a*/ 	.short	0x001c


	//----- nvinfo : EIATTR_SW_WAR
	.align		4
.L_23:
        /*007c*/ 	.byte	0x04, 0x36
        /*007e*/ 	.short	(.L_25 - .L_24)
.L_24:
        /*0080*/ 	.word	0x00000008
.L_25:


//--------------------- .nv.callgraph             --------------------------
	.section	.nv.callgraph,"",@"SHT_CUDA_CALLGRAPH"
	.align	4
	.sectionentsize	8
	.align		4
        /*0000*/ 	.word	0x00000000
	.align		4
        /*0004*/ 	.word	0xffffffff
	.align		4
        /*0008*/ 	.word	0x00000000
	.align		4
        /*000c*/ 	.word	0xfffffffe
	.align		4
        /*0010*/ 	.word	0x00000000
	.align		4
        /*0014*/ 	.word	0xfffffffd
	.align		4
        /*0018*/ 	.word	0x00000000
	.align		4
        /*001c*/ 	.word	0xfffffffc


//--------------------- .text.triton_mm           --------------------------
	.section	.text.triton_mm,"ax",@progbits
	.sectionflags	@"SHF_BARRIERS=1"
	.align	128
        .global         triton_mm
        .type           triton_mm,@function
        .size           triton_mm,(.L_x_3 - triton_mm)
        .other          triton_mm,@"STO_CUDA_ENTRY STV_DEFAULT"
triton_mm:
.text.triton_mm:
[----:B------:R-:W1:Y:S08]  /*0000*/  LDC R1, c[0x0][0x28] ;  /* 0x00000a00ff017b82 */ /* 0x000e700000000800 */
[----:B------:R-:W2:Y:S01]  /*0010*/  S2UR UR16, SR_CTAID.X ;  /* 0x00000000001079c3 */ /* 0x000ea20000002500 */
[----:B------:R-:W3:Y:S01]  /*0020*/  S2R R44, SR_TID.X ;  /* 0x00000000002c7919 */ /* 0x000ee20000002100 */
[----:B------:R-:W-:Y:S01]  /*0030*/  ULDC.64 UR14, c[0x0][0x208] ;  /* 0x00008200000e7ab9 */ /* 0x000fe20000000a00 */
[----:B------:R-:W-:-:S02]  /*0040*/  CS2R R16, SRZ ;  /* 0x0000000000107805 */ /* 0x000fc4000001ff00 */
[----:B------:R-:W-:-:S03]  /*0050*/  CS2R R18, SRZ ;  /* 0x0000000000127805 */ /* 0x000fc6000001ff00 */
[----:B------:R-:W4:Y:S08]  /*0060*/  S2UR UR11, SR_CgaCtaId ;  /* 0x00000000000b79c3 */ /* 0x000f300000008800 */
[----:B------:R-:W5:Y:S01]  /*0070*/  LDC.64 R46, c[0x0][0x210] ;  /* 0x00008400ff2e7b82 */ /* 0x000f620000000a00 */
[----:B--2---:R-:W-:-:S07]  /*0080*/  UIMAD.WIDE UR4, UR16, 0x2aaaaaab, URZ ;  /* 0x2aaaaaab100478a5 */ /* 0x004fce000f8e023f */
[----:B------:R-:W2:Y:S01]  /*0090*/  LDC.64 R42, c[0x0][0x218] ;  /* 0x00008600ff2a7b82 */ /* 0x000ea20000000a00 */
[----:B------:R-:W-:-:S04]  /*00a0*/  USHF.R.U32.HI UR4, URZ, 0x1f, UR5 ;  /* 0x0000001f3f047899 */ /* 0x000fc80008011605 */
[----:B------:R-:W-:Y:S01]  /*00b0*/  ULEA.HI.SX32 UR7, UR5, UR4, 0x1b ;  /* 0x0000000405077291 */ /* 0x000fe2000f8fda3f */
[C---:B---3--:R-:W-:Y:S01]  /*00c0*/  IMAD.SHL.U32 R37, R44.reuse, 0x2, RZ ;  /* 0x000000022c257824 */ /* 0x048fe200078e00ff */
[----:B------:R-:W-:Y:S01]  /*00d0*/  SHF.R.U32.HI R35, RZ, 0x4, R44 ;  /* 0x00000004ff237819 */ /* 0x000fe2000001162c */
[----:B------:R-:W-:Y:S01]  /*00e0*/  UMOV UR4, 0xfffffff8 ;  /* 0xfffffff800047882 */ /* 0x000fe20000000000 */
[----:B------:R-:W-:Y:S01]  /*00f0*/  UIMAD UR8, UR7, -0xc0, UR16 ;  /* 0xffffff40070878a4 */ /* 0x000fe2000f8e0210 */
[----:B------:R-:W-:Y:S01]  /*0100*/  IMAD.SHL.U32 R39, R44, 0x8, RZ ;  /* 0x000000082c277824 */ /* 0x000fe200078e00ff */
[----:B------:R-:W-:Y:S01]  /*0110*/  UIMAD UR4, UR7, UR4, 0x1 ;  /* 0x00000001070474a4 */ /* 0x000fe2000f8e0204 */
[----:B------:R-:W-:Y:S02]  /*0120*/  SGXT.U32 R35, R35, 0x4 ;  /* 0x000000042323781a */ /* 0x000fe40000000000 */
[----:B------:R-:W-:Y:S01]  /*0130*/  LOP3.LUT R36, R37, 0x1e, RZ, 0xc0, !PT ;  /* 0x0000001e25247812 */ /* 0x000fe200078ec0ff */
[----:B------:R-:W-:Y:S01]  /*0140*/  UISETP.LT.AND UP0, UPT, UR4, 0x8, UPT ;  /* 0x000000080400788c */ /* 0x000fe2000bf01270 */
[----:B------:R-:W-:Y:S01]  /*0150*/  IMAD.U32 R4, RZ, RZ, UR8 ;  /* 0x00000008ff047e24 */ /* 0x000fe2000f8e00ff */
[----:B------:R-:W-:-:S02]  /*0160*/  LOP3.LUT R38, R39, 0x18, RZ, 0xc0, !PT ;  /* 0x0000001827267812 */ /* 0x000fc400078ec0ff */
[----:B------:R-:W-:Y:S01]  /*0170*/  USEL UR6, UR4, 0x8, UP0 ;  /* 0x0000000804067887 */ /* 0x000fe20008000000 */
[----:B-1---5:R-:W-:Y:S01]  /*0180*/  IMAD.WIDE.U32 R52, R36, 0x2, R46 ;  /* 0x0000000224347825 */ /* 0x022fe200078e002e */
[----:B------:R-:W-:Y:S01]  /*0190*/  IABS R4, R4 ;  /* 0x0000000400047213 */ /* 0x000fe20000000000 */
[----:B------:R-:W-:Y:S01]  /*01a0*/  UMOV UR4, URZ ;  /* 0x0000003f00047c82 */ /* 0x000fe20008000000 */
[----:B------:R-:W-:Y:S01]  /*01b0*/  ULOP3.LUT UR8, UR8, UR6, URZ, 0x3c, !UPT ;  /* 0x0000000608087292 */ /* 0x000fe2000f8e3c3f */
[----:B------:R-:W-:Y:S01]  /*01c0*/  SHF.R.U32.HI R33, RZ, 0x4, R44 ;  /* 0x00000004ff217819 */ /* 0x000fe2000001162c */
[----:B------:R-:W-:Y:S01]  /*01d0*/  IMAD.U32 R3, RZ, RZ, UR6 ;  /* 0x00000006ff037e24 */ /* 0x000fe2000f8e00ff */
[----:B------:R-:W-:Y:S02]  /*01e0*/  R2UR UR10, R4 ;  /* 0x00000000040a72ca */ /* 0x000fe400000e0000 */
[----:B------:R-:W-:Y:S02]  /*01f0*/  LOP3.LUT R4, R37, 0x6, RZ, 0xc0, !PT ;  /* 0x0000000625047812 */ /* 0x000fe400078ec0ff */
[----:B------:R-:W-:-:S02]  /*0200*/  IABS R0, R3 ;  /* 0x0000000300007213 */ /* 0x000fc40000000000 */
[----:B------:R-:W-:Y:S02]  /*0210*/  IABS R3, R3 ;  /* 0x0000000300037213 */ /* 0x000fe40000000000 */
[----:B------:R-:W-:Y:S02]  /*0220*/  R2UR UR17, R0 ;  /* 0x00000000001172ca */ /* 0x000fe400000e0000 */
[----:B------:R-:W-:Y:S02]  /*0230*/  SGXT.U32 R33, R33, 0x1 ;  /* 0x000000012121781a */ /* 0x000fe40000000000 */
[----:B------:R-:W-:-:S09]  /*0240*/  LOP3.LUT R40, R44, 0x1f, RZ, 0xc0, !PT ;  /* 0x0000001f2c287812 */ /* 0x000fd200078ec0ff */
[----:B------:R-:W1:Y:S08]  /*0250*/  I2F.RP R0, UR17 ;  /* 0x0000001100007d06 */ /* 0x000e700008209400 */
[----:B-1----:R-:W1:Y:S02]  /*0260*/  MUFU.RCP R0, R0 ;  /* 0x0000000000007308 */ /* 0x002e640000001000 */
[----:B-1----:R-:W-:-:S02]  /*0270*/  VIADD R2, R0, 0xffffffe ;  /* 0x0ffffffe00027836 */ /* 0x002fc40000000000 */
[----:B------:R-:W-:-:S04]  /*0280*/  IMAD.MOV R0, RZ, RZ, -R3 ;  /* 0x000000ffff007224 */ /* 0x000fc800078e0a03 */
[----:B------:R-:W1:Y:S01]  /*0290*/  F2I.FTZ.U32.TRUNC.NTZ R2, R2 ;  /* 0x0000000200027305 */ /* 0x000e62000021f000 */
[----:B------:R-:W-:Y:S02]  /*02a0*/  R2UR UR12, R0 ;  /* 0x00000000000c72ca */ /* 0x000fe400000e0000 */
[----:B------:R-:W-:-:S04]  /*02b0*/  SHF.R.U32.HI R0, RZ, 0x2, R44 ;  /* 0x00000002ff007819 */ /* 0x000fc8000001162c */
[----:B------:R-:W-:-:S05]  /*02c0*/  LOP3.LUT R6, R37, 0x18, R0, 0x48, !PT ;  /* 0x0000001825067812 */ /* 0x000fca00078e4800 */
[----:B------:R-:W-:Y:S01]  /*02d0*/  IMAD R7, R35, 0x20, R6 ;  /* 0x0000002023077824 */ /* 0x000fe200078e0206 */
[----:B-1----:R-:W-:-:S03]  /*02e0*/  R2UR UR5, R2 ;  /* 0x00000000020572ca */ /* 0x002fc600000e0000 */
[----:B------:R-:W-:Y:S01]  /*02f0*/  IMAD.IADD R7, R4, 0x1, R7 ;  /* 0x0000000104077824 */ /* 0x000fe200078e0207 */
[----:B------:R-:W-:-:S04]  /*0300*/  SHF.R.U32.HI R2, RZ, 0x2, R44 ;  /* 0x00000002ff027819 */ /* 0x000fc8000001162c */
[----:B------:R-:W-:-:S05]  /*0310*/  SGXT.U32 R2, R2, 0x6 ;  /* 0x000000060202781a */ /* 0x000fca0000000000 */
[----:B------:R-:W-:-:S04]  /*0320*/  UIADD3 UR9, URZ, -UR5, URZ ;  /* 0x800000053f097290 */ /* 0x000fc8000fffe03f */
[----:B------:R-:W-:-:S04]  /*0330*/  UIMAD UR9, UR9, UR17, URZ ;  /* 0x00000011090972a4 */ /* 0x000fc8000f8e023f */
[----:B------:R-:W-:-:S07]  /*0340*/  UIMAD.WIDE.U32 UR4, UR5, UR9, UR4 ;  /* 0x00000009050472a5 */ /* 0x000fce000f8e0004 */
[----:B------:R-:W-:Y:S02]  /*0350*/  UMOV UR9, UR5 ;  /* 0x0000000500097c82 */ /* 0x000fe40008000000 */
[----:B------:R-:W-:-:S04]  /*0360*/  UIMAD.WIDE.U32 UR4, UR9, UR10, URZ ;  /* 0x0000000a090472a5 */ /* 0x000fc8000f8e003f */
[----:B------:R-:W-:-:S03]  /*0370*/  UIMAD UR4, UR5, UR12, UR10 ;  /* 0x0000000c050472a4 */ /* 0x000fc6000f8e020a */
[----:B------:R-:W-:Y:S01]  /*0380*/  UMOV UR10, 0x400 ;  /* 0x00000400000a7882 */ /* 0x000fe20000000000 */
[----:B------:R-:W-:Y:S02]  /*0390*/  UISETP.GT.U32.AND UP1, UPT, UR17, UR4, UPT ;  /* 0x000000041100728c */ /* 0x000fe4000bf24070 */
[----:B----4-:R-:W-:-:S06]  /*03a0*/  UPRMT UR10, UR11, 0x654, UR10 ;  /* 0x000006540b0a7896 */ /* 0x010fcc000800000a */
[----:B------:R-:W-:Y:S02]  /*03b0*/  LEA R34, R7, UR10, 0x1 ;  /* 0x0000000a07227c11 */ /* 0x000fe4000f8e08ff */
[----:B------:R-:W-:Y:S01]  /*03c0*/  SHF.R.U32.HI R7, RZ, 0x1, R44 ;  /* 0x00000001ff077819 */ /* 0x000fe2000001162c */
[----:B------:R-:W-:Y:S02]  /*03d0*/  @!UP1 UIADD3 UR4, UR4, -UR17, URZ ;  /* 0x8000001104049290 */ /* 0x000fe4000fffe03f */
[----:B------:R-:W-:Y:S01]  /*03e0*/  @!UP1 UIADD3 UR5, UR5, 0x1, URZ ;  /* 0x0000000105059890 */ /* 0x000fe2000fffe03f */
[----:B------:R-:W-:Y:S01]  /*03f0*/  SGXT.U32 R7, R7, 0x2 ;  /* 0x000000020707781a */ /* 0x000fe20000000000 */
[----:B------:R-:W-:Y:S02]  /*0400*/  UISETP.GE.U32.AND UP0, UPT, UR4, UR17, UPT ;  /* 0x000000110400728c */ /* 0x000fe4000bf06070 */
[----:B------:R-:W-:Y:S02]  /*0410*/  UISETP.GE.AND UP1, UPT, UR8, URZ, UPT ;  /* 0x0000003f0800728c */ /* 0x000fe4000bf26270 */
[----:B------:R-:W-:-:S07]  /*0420*/  ULOP3.LUT UR8, URZ, UR6, URZ, 0x33, !UPT ;  /* 0x000000063f087292 */ /* 0x000fce000f8e333f */
[----:B------:R-:W-:Y:S02]  /*0430*/  @UP0 UIADD3 UR5, UR5, 0x1, URZ ;  /* 0x0000000105050890 */ /* 0x000fe4000fffe03f */
[----:B------:R-:W-:Y:S02]  /*0440*/  UISETP.NE.AND UP0, UPT, UR6, URZ, UPT ;  /* 0x0000003f0600728c */ /* 0x000fe4000bf05270 */
[----:B------:R-:W-:Y:S01]  /*0450*/  @!UP1 UIADD3 UR5, -UR5, URZ, URZ ;  /* 0x0000003f05059290 */ /* 0x000fe2000fffe13f */
[----:B------:R-:W-:-:S03]  /*0460*/  ULDC UR6, c[0x0][0x228] ;  /* 0x00008a0000067ab9 */ /* 0x000fc60000000800 */
[----:B------:R-:W-:Y:S02]  /*0470*/  USEL UR5, UR8, UR5, !UP0 ;  /* 0x0000000508057287 */ /* 0x000fe4000c000000 */
[----:B------:R-:W-:Y:S02]  /*0480*/  USHF.R.U32.HI UR4, URZ, 0x1f, UR6 ;  /* 0x0000001f3f047899 */ /* 0x000fe40008011606 */
[----:B------:R-:W-:Y:S02]  /*0490*/  USHF.L.U32 UR13, UR5, 0x7, URZ ;  /* 0x00000007050d7899 */ /* 0x000fe4000800063f */
[----:B------:R-:W-:Y:S02]  /*04a0*/  UIADD3 UR5, UR4, UR6, URZ ;  /* 0x0000000604057290 */ /* 0x000fe4000fffe03f */
[----:B------:R-:W-:Y:S02]  /*04b0*/  ULOP3.LUT UR4, UR4, UR6, URZ, 0xc0, !UPT ;  /* 0x0000000604047292 */ /* 0x000fe4000f8ec03f */
[----:B------:R-:W-:Y:S01]  /*04c0*/  LOP3.LUT R3, R2, UR13, RZ, 0xfc, !PT ;  /* 0x0000000d02037c12 */ /* 0x000fe2000f8efcff */
[----:B------:R-:W-:-:S04]  /*04d0*/  USHF.R.S32.HI UR5, URZ, 0x1, UR5 ;  /* 0x000000013f057899 */ /* 0x000fc80008011405 */
[----:B------:R-:W-:Y:S01]  /*04e0*/  IMAD.HI R0, R3, 0x2aaaaaab, RZ ;  /* 0x2aaaaaab03007827 */ /* 0x000fe200078e02ff */
[----:B------:R-:W-:-:S04]  /*04f0*/  UIADD3 UR6, UR5, -UR4, URZ ;  /* 0x8000000405067290 */ /* 0x000fc8000fffe03f */
[----:B------:R-:W-:Y:S01]  /*0500*/  SHF.R.U32.HI R5, RZ, 0x1f, R0 ;  /* 0x0000001fff057819 */ /* 0x000fe20000011600 */
[----:B------:R-:W-:-:S03]  /*0510*/  USHF.L.U32 UR6, UR6, 0x1, URZ ;  /* 0x0000000106067899 */ /* 0x000fc6000800063f */
[----:B------:R-:W-:Y:S01]  /*0520*/  LEA.HI R6, R0, R5, RZ, 0x17 ;  /* 0x0000000500067211 */ /* 0x000fe200078fb8ff */
[----:B------:R-:W-:Y:S01]  /*0530*/  IMAD.U32 R5, RZ, RZ, UR13 ;  /* 0x0000000dff057e24 */ /* 0x000fe2000f8e00ff */
[----:B------:R-:W-:Y:S01]  /*0540*/  LOP3.LUT R0, R39, 0x18, R44, 0x48, !PT ;  /* 0x0000001827007812 */ /* 0x000fe200078e482c */
[----:B------:R-:W-:Y:S02]  /*0550*/  UISETP.GE.AND UP1, UPT, UR6, 0x1, UPT ;  /* 0x000000010600788c */ /* 0x000fe4000bf26270 */
[----:B------:R-:W-:Y:S01]  /*0560*/  ISETP.GE.AND P1, PT, R36, UR6, PT ;  /* 0x0000000624007c0c */ /* 0x000fe2000bf26270 */
[----:B------:R-:W-:Y:S01]  /*0570*/  IMAD R6, R6, -0xc00, R3 ;  /* 0xfffff40006067824 */ /* 0x000fe200078e0203 */
[----:B------:R-:W-:Y:S01]  /*0580*/  LOP3.LUT R4, R5, 0x40, R2, 0xfe, !PT ;  /* 0x0000004005047812 */ /* 0x000fe200078efe02 */
[----:B------:R-:W-:Y:S01]  /*0590*/  IMAD.SHL.U32 R9, R0, 0x2, RZ ;  /* 0x0000000200097824 */ /* 0x000fe200078e00ff */
[----:B------:R-:W-:Y:S01]  /*05a0*/  LOP3.LUT R0, R2, 0x40, RZ, 0xfc, !PT ;  /* 0x0000004002007812 */ /* 0x000fe200078efcff */
[----:B------:R-:W-:Y:S01]  /*05b0*/  IMAD.SHL.U32 R41, R6, 0x100, RZ ;  /* 0x0000010006297824 */ /* 0x000fe200078e00ff */
[----:B------:R-:W-:Y:S01]  /*05c0*/  ISETP.GE.AND P2, PT, R38, UR6, PT ;  /* 0x0000000626007c0c */ /* 0x000fe2000bf46270 */
[----:B------:R-:W-:Y:S01]  /*05d0*/  IMAD.HI R5, R4, 0x2aaaaaab, RZ ;  /* 0x2aaaaaab04057827 */ /* 0x000fe200078e02ff */
[----:B------:R-:W-:-:S02]  /*05e0*/  ISETP.LT.AND P0, PT, RZ, UR6, PT ;  /* 0x00000006ff007c0c */ /* 0x000fc4000bf01270 */
[----:B------:R-:W-:Y:S01]  /*05f0*/  SEL R8, RZ, 0x4, P1 ;  /* 0x00000004ff087807 */ /* 0x000fe20000800000 */
[----:B------:R-:W-:Y:S01]  /*0600*/  IMAD R10, R2, 0x40, R9 ;  /* 0x00000040020a7824 */ /* 0x000fe200078e0209 */
[----:B------:R-:W-:Y:S01]  /*0610*/  SHF.R.U32.HI R2, RZ, 0x1f, R5 ;  /* 0x0000001fff027819 */ /* 0x000fe20000011605 */
[----:B------:R-:W-:Y:S01]  /*0620*/  IMAD R9, R0, 0x40, R9 ;  /* 0x0000004000097824 */ /* 0x000fe200078e0209 */
[----:B------:R-:W-:Y:S01]  /*0630*/  SEL R11, RZ, 0x10, P2 ;  /* 0x00000010ff0b7807 */ /* 0x000fe20001000000 */
[----:B------:R-:W-:Y:S01]  /*0640*/  VIADD R0, R10, UR10 ;  /* 0x0000000a0a007c36 */ /* 0x000fe20008000000 */
[----:B------:R-:W-:Y:S01]  /*0650*/  LEA.HI R5, R5, R2, RZ, 0x17 ;  /* 0x0000000205057211 */ /* 0x000fe200078fb8ff */
[----:B------:R-:W-:Y:S01]  /*0660*/  VIADD R2, R9, UR10 ;  /* 0x0000000a09027c36 */ /* 0x000fe20008000000 */
[----:B------:R-:W-:Y:S01]  /*0670*/  SEL R8, R8, RZ, P0 ;  /* 0x000000ff08087207 */ /* 0x000fe20000000000 */
[----:B------:R-:W-:Y:S01]  /*0680*/  IMAD.SHL.U32 R9, R33, 0x40, RZ ;  /* 0x0000004021097824 */ /* 0x000fe200078e00ff */
[----:B------:R-:W-:Y:S01]  /*0690*/  SEL R11, R11, RZ, P0 ;  /* 0x000000ff0b0b7207 */ /* 0x000fe20000000000 */
[----:B------:R-:W-:Y:S01]  /*06a0*/  IMAD R5, R5, -0xc00, R4 ;  /* 0xfffff40005057824 */ /* 0x000fe200078e0204 */
[----:B------:R-:W-:-:S02]  /*06b0*/  ISETP.NE.U32.AND P0, PT, R8, RZ, PT ;  /* 0x000000ff0800720c */ /* 0x000fc40003f05070 */
[----:B------:R-:W-:Y:S01]  /*06c0*/  ISETP.NE.U32.AND P1, PT, R11, RZ, PT ;  /* 0x000000ff0b00720c */ /* 0x000fe20003f25070 */
[----:B------:R-:W-:Y:S01]  /*06d0*/  IMAD.SHL.U32 R45, R5, 0x100, RZ ;  /* 0x00000100052d7824 */ /* 0x000fe200078e00ff */
[----:B------:R-:W-:Y:S01]  /*06e0*/  LOP3.LUT R51, R41, 0x18, R39, 0xf8, !PT ;  /* 0x0000001829337812 */ /* 0x000fe200078ef827 */
[----:B------:R-:W-:Y:S01]  /*06f0*/  IMAD.SHL.U32 R5, R44, 0x20, RZ ;  /* 0x000000202c057824 */ /* 0x000fe200078e00ff */
[----:B------:R-:W-:Y:S02]  /*0700*/  SHF.R.U32.HI R3, RZ, 0x5, R44 ;  /* 0x00000005ff037819 */ /* 0x000fe4000001162c */
[----:B------:R-:W-:Y:S01]  /*0710*/  LOP3.LUT R49, R45, 0x18, R39, 0xf8, !PT ;  /* 0x000000182d317812 */ /* 0x000fe200078ef827 */
[----:B--2---:R-:W-:Y:S01]  /*0720*/  IMAD.WIDE R50, R51, 0x2, R42 ;  /* 0x0000000233327825 */ /* 0x004fe200078e022a */
[----:B------:R-:W-:Y:S02]  /*0730*/  SGXT.U32 R3, R3, 0x3 ;  /* 0x000000030303781a */ /* 0x000fe40000000000 */
[----:B------:R-:W-:Y:S01]  /*0740*/  SHF.R.U32.HI R8, RZ, 0x3, R44 ;  /* 0x00000003ff087819 */ /* 0x000fe2000001162c */
[----:B------:R-:W-:Y:S01]  /*0750*/  IMAD.WIDE R48, R49, 0x2, R42 ;  /* 0x0000000231307825 */ /* 0x000fe200078e022a */
[----:B------:R-:W-:Y:S01]  /*0760*/  @!PT LDS RZ, [RZ] ;  /* 0x00000000fffff984 */ /* 0x000fe20000000800 */
[----:B------:R-:W-:Y:S01]  /*0770*/  @!PT LDS RZ, [RZ] ;  /* 0x00000000fffff984 */ /* 0x000fe20000000800 */
[----:B------:R-:W-:Y:S01]  /*0780*/  @!PT LDS RZ, [RZ] ;  /* 0x00000000fffff984 */ /* 0x000fe20000000800 */
[----:B------:R1:W-:Y:S01]  /*0790*/  LDGSTS.E [R34], desc[UR14][R52.64], P0 ;  /* 0x0000000034227fae */ /* 0x0003e2000812184e */
[----:B------:R-:W-:-:S02]  /*07a0*/  PLOP3.LUT P0, PT, PT, PT, UP1, 0x80, 0x0 ;  /* 0x000000000000781c */ /* 0x000fc40003f0f018 */
[----:B------:R-:W-:Y:S01]  /*07b0*/  IMAD.SHL.U32 R4, R3, 0x8, RZ ;  /* 0x0000000803047824 */ /* 0x000fe200078e00ff */
[----:B------:R-:W0:Y:S01]  /*07c0*/  LDGDEPBAR ;  /* 0x00000000000079af */ /* 0x000e220000000000 */
[----:B------:R-:W-:Y:S02]  /*07d0*/  SGXT.U32 R6, R8, 0x1 ;  /* 0x000000010806781a */ /* 0x000fe40000000000 */
[----:B------:R-:W-:Y:S01]  /*07e0*/  LOP3.LUT R8, R5, 0x1e0, RZ, 0xc0, !PT ;  /* 0x000001e005087812 */ /* 0x000fe200078ec0ff */
[----:B------:R1:W-:Y:S01]  /*07f0*/  LDGSTS.E.BYPASS.128 [R0+0x400], desc[UR14][R50.64], P1 ;  /* 0x0040000032007fae */ /* 0x0003e20008901c4e */
[----:B------:R-:W-:Y:S02]  /*0800*/  LOP3.LUT R9, R9, R4, RZ, 0xfc, !PT ;  /* 0x0000000409097212 */ /* 0x000fe400078efcff */
[-C--:B------:R-:W-:Y:S01]  /*0810*/  LOP3.LUT R5, R33, R7.reuse, RZ, 0x3c, !PT ;  /* 0x0000000721057212 */ /* 0x080fe200078e3cff */
[----:B------:R1:W-:Y:S01]  /*0820*/  LDGSTS.E.BYPASS.128 [R2+0x400], desc[UR14][R48.64], P1 ;  /* 0x0040000030027fae */ /* 0x0003e20008901c4e */
[----:B------:R-:W-:Y:S01]  /*0830*/  LOP3.LUT R10, R6, R7, RZ, 0x3c, !PT ;  /* 0x00000007060a7212 */ /* 0x000fe200078e3cff */
[----:B------:R-:W-:Y:S01]  /*0840*/  IMAD.SHL.U32 R12, R8, 0x2, RZ ;  /* 0x00000002080c7824 */ /* 0x000fe200078e00ff */
[----:B------:R-:W-:Y:S01]  /*0850*/  LOP3.LUT R13, R9, 0x7, R44, 0xf8, !PT ;  /* 0x00000007090d7812 */ /* 0x000fe200078ef82c */
[----:B------:R-:W0:Y:S01]  /*0860*/  LDGDEPBAR ;  /* 0x00000000000079af */ /* 0x000e220000000000 */
[----:B------:R-:W-:-:S02]  /*0870*/  IMAD.SHL.U32 R5, R5, 0x10, RZ ;  /* 0x0000001005057824 */ /* 0x000fc400078e00ff */
[----:B------:R-:W-:Y:S02]  /*0880*/  IMAD.SHL.U32 R10, R10, 0x10, RZ ;  /* 0x000000100a0a7824 */ /* 0x000fe400078e00ff */
[----:B------:R-:W-:Y:S01]  /*0890*/  IMAD.SHL.U32 R9, R13, 0x40, RZ ;  /* 0x000000400d097824 */ /* 0x000fe200078e00ff */
[----:B------:R-:W-:-:S04]  /*08a0*/  LOP3.LUT R32, R5, R12, RZ, 0xfc, !PT ;  /* 0x0000000c05207212 */ /* 0x000fc800078efcff */
[----:B------:R-:W-:Y:S02]  /*08b0*/  LOP3.LUT R5, R10, R9, RZ, 0xfc, !PT ;  /* 0x000000090a057212 */ /* 0x000fe400078efcff */
[----:B------:R-:W-:Y:S02]  /*08c0*/  CS2R R8, SRZ ;  /* 0x0000000000087805 */ /* 0x000fe4000001ff00 */
[----:B------:R-:W-:Y:S01]  /*08d0*/  CS2R R10, SRZ ;  /* 0x00000000000a7805 */ /* 0x000fe2000001ff00 */
[----:B------:R-:W-:-:S04]  /*08e0*/  DEPBAR.LE SB0, 0x0 ;  /* 0x000080000000791a */ /* 0x000fc80000000000 */
[----:B------:R-:W-:Y:S06]  /*08f0*/  BAR.SYNC.DEFER_BLOCKING 0x0 ;  /* 0x0000000000007b1d */ /* 0x000fec0000010000 */
[----:B------:R1:W2:Y:S04]  /*0900*/  LDSM.16.M88.4 R28, [R32+UR10] ;  /* 0x0000000a201c783b */ /* 0x0002a80008000200 */
[----:B------:R1:W3:Y:S02]  /*0910*/  LDSM.16.M88.4 R20, [R5+UR10+0x400] ;  /* 0x0004000a0514783b */ /* 0x0002e40008000200 */
[----:B-1----:R-:W-:Y:S05]  /*0920*/  @!P0 BRA `(.L_x_0) ;  /* 0x0000000400988947 */ /* 0x002fea0003800000 */
[----:B------:R-:W-:Y:S01]  /*0930*/  UIADD3 UR11, UR6, -0x20, URZ ;  /* 0xffffffe0060b7890 */ /* 0x000fe2000fffe03f */
[----:B------:R-:W-:Y:S01]  /*0940*/  LOP3.LUT R6, R7, 0x2, R6, 0x1e, !PT ;  /* 0x0000000207067812 */ /* 0x000fe200078e1e06 */
[----:B------:R-:W-:Y:S01]  /*0950*/  UISETP.GT.U32.AND UP1, UPT, UR6, 0x20, UPT ;  /* 0x000000200600788c */ /* 0x000fe2000bf24070 */
[----:B------:R-:W-:Y:S01]  /*0960*/  LOP3.LUT R7, R7, 0x2, R33, 0x1e, !PT ;  /* 0x0000000207077812 */ /* 0x000fe200078e1e21 */
[----:B------:R-:W-:Y:S01]  /*0970*/  IMAD.SHL.U32 R13, R13, 0x40, RZ ;  /* 0x000000400d0d7824 */ /* 0x000fe200078e00ff */
[----:B--23--:R-:W-:Y:S01]  /*0980*/  HMMA.16816.F32.BF16 R16, R28, R20, RZ ;  /* 0x000000141c10723c */ /* 0x00cfe200000418ff */
[----:B------:R-:W-:Y:S02]  /*0990*/  ISETP.GE.AND P0, PT, R36, UR11, PT ;  /* 0x0000000b24007c0c */ /* 0x000fe4000bf06270 */
[----:B------:R-:W-:Y:S01]  /*09a0*/  PLOP3.LUT P2, PT, PT, PT, UP1, 0x80, 0x0 ;  /* 0x000000000000781c */ /* 0x000fe20003f4f018 */
[----:B------:R-:W-:Y:S01]  /*09b0*/  IMAD.SHL.U32 R7, R7, 0x10, RZ ;  /* 0x0000001007077824 */ /* 0x000fe200078e00ff */
[----:B------:R-:W-:Y:S01]  /*09c0*/  SEL R8, RZ, 0x4, P0 ;  /* 0x00000004ff087807 */ /* 0x000fe20000000000 */
[----:B------:R-:W-:Y:S01]  /*09d0*/  HMMA.16816.F32.BF16 R28, R28, R22, RZ ;  /* 0x000000161c1c723c */ /* 0x000fe200000418ff */
[----:B------:R-:W-:Y:S01]  /*09e0*/  ISETP.GE.AND P1, PT, R38, UR11, PT ;  /* 0x0000000b26007c0c */ /* 0x000fe2000bf26270 */
[----:B------:R-:W-:Y:S01]  /*09f0*/  UISETP.GE.U32.AND UP1, UPT, UR6, 0x21, UPT ;  /* 0x000000210600788c */ /* 0x000fe2000bf26070 */
[----:B------:R-:W-:-:S02]  /*0a00*/  SEL R8, R8, RZ, P2 ;  /* 0x000000ff08087207 */ /* 0x000fc40001000000 */
[----:B------:R-:W-:Y:S02]  /*0a10*/  SEL R9, RZ, 0x10, P1 ;  /* 0x00000010ff097807 */ /* 0x000fe40000800000 */
[----:B------:R-:W-:Y:S01]  /*0a20*/  ISETP.NE.U32.AND P0, PT, R8, RZ, PT ;  /* 0x000000ff0800720c */ /* 0x000fe20003f05070 */
[----:B------:R-:W-:Y:S01]  /*0a30*/  IMAD.SHL.U32 R8, R6, 0x10, RZ ;  /* 0x0000001006087824 */ /* 0x000fe200078e00ff */
[----:B------:R-:W-:Y:S02]  /*0a40*/  SEL R9, R9, RZ, P2 ;  /* 0x000000ff09097207 */ /* 0x000fe40001000000 */
[----:B------:R-:W-:Y:S02]  /*0a50*/  LOP3.LUT R6, R7, R12, RZ, 0xfc, !PT ;  /* 0x0000000c07067212 */ /* 0x000fe400078efcff */
[----:B------:R-:W-:Y:S02]  /*0a60*/  LOP3.LUT R7, R8, R13, RZ, 0xfc, !PT ;  /* 0x0000000d08077212 */ /* 0x000fe400078efcff */
[----:B------:R-:W-:-:S02]  /*0a70*/  ISETP.NE.U32.AND P1, PT, R9, RZ, PT ;  /* 0x000000ff0900720c */ /* 0x000fc40003f25070 */
[----:B------:R-:W-:Y:S04]  /*0a80*/  LDSM.16.M88.4 R8, [R6+UR10] ;  /* 0x0000000a0608783b */ /* 0x000fe80008000200 */
[----:B------:R-:W2:Y:S01]  /*0a90*/  LDSM.16.M88.4 R12, [R7+UR10+0x400] ;  /* 0x0004000a070c783b */ /* 0x000ea20008000200 */
[----:B------:R-:W-:Y:S06]  /*0aa0*/  BAR.SYNC.DEFER_BLOCKING 0x0 ;  /* 0x0000000000007b1d */ /* 0x000fec0000010000 */
[----:B------:R-:W-:Y:S01]  /*0ab0*/  @!PT LDS RZ, [RZ] ;  /* 0x00000000fffff984 */ /* 0x000fe20000000800 */
[----:B------:R-:W-:Y:S01]  /*0ac0*/  @!PT LDS RZ, [RZ] ;  /* 0x00000000fffff984 */ /* 0x000fe20000000800 */
[----:B------:R-:W-:Y:S01]  /*0ad0*/  @!PT LDS RZ, [RZ] ;  /* 0x00000000fffff984 */ /* 0x000fe20000000800 */
[----:B------:R3:W-:Y:S01]  /*0ae0*/  LDGSTS.E [R34], desc[UR14][R52.64+0x40], P0 ;  /* 0x0000004034227fae */ /* 0x0007e2000812184e */
[----:B------:R-:W-:-:S03]  /*0af0*/  PLOP3.LUT P0, PT, PT, PT, UP1, 0x80, 0x0 ;  /* 0x000000000000781c */ /* 0x000fc60003f0f018 */
[----:B------:R-:W0:Y:S04]  /*0b00*/  LDGDEPBAR ;  /* 0x00000000000079af */ /* 0x000e280000000000 */
[----:B------:R3:W-:Y:S04]  /*0b10*/  LDGSTS.E.BYPASS.128 [R0+0x400], desc[UR14][R50.64+0x40], P1 ;  /* 0x0040004032007fae */ /* 0x0007e80008901c4e */
[----:B------:R3:W-:Y:S01]  /*0b20*/  LDGSTS.E.BYPASS.128 [R2+0x400], desc[UR14][R48.64+0x40], P1 ;  /* 0x0040004030027fae */ /* 0x0007e20008901c4e */
[----:B--2---:R-:W-:Y:S03]  /*0b30*/  HMMA.16816.F32.BF16 R16, R8, R12, R16 ;  /* 0x0000000c0810723c */ /* 0x004fe60000041810 */
[----:B------:R-:W0:Y:S03]  /*0b40*/  LDGDEPBAR ;  /* 0x00000000000079af */ /* 0x000e260000000000 */
[----:B------:R-:W-:Y:S01]  /*0b50*/  HMMA.16816.F32.BF16 R8, R8, R14, R28 ;  /* 0x0000000e0808723c */ /* 0x000fe2000004181c */
[----:B------:R-:W-:-:S04]  /*0b60*/  DEPBAR.LE SB0, 0x0 ;  /* 0x000080000000791a */ /* 0x000fc80000000000 */
[----:B------:R-:W-:Y:S06]  /*0b70*/  BAR.SYNC.DEFER_BLOCKING 0x0 ;  /* 0x0000000000007b1d */ /* 0x000fec0000010000 */
[----:B------:R3:W2:Y:S04]  /*0b80*/  LDSM.16.M88.4 R20, [R32+UR10] ;  /* 0x0000000a2014783b */ /* 0x0006a80008000200 */
[----:B------:R3:W4:Y:S01]  /*0b90*/  LDSM.16.M88.4 R24, [R5+UR10+0x400] ;  /* 0x0004000a0518783b */ /* 0x0007220008000200 */
[----:B------:R-:W-:Y:S08]  /*0ba0*/  @!P0 BRA `(.L_x_0) ;  /* 0x0000000000f88947 */ /* 0x000ff00003800000 */
[----:B------:R-:W-:Y:S01]  /*0bb0*/  IMAD.IADD R13, R38, 0x1, R45 ;  /* 0x00000001260d7824 */ /* 0x000fe200078e022d */
[----:B------:R-:W-:Y:S01]  /*0bc0*/  LOP3.LUT R15, R44, 0xf, RZ, 0xc0, !PT ;  /* 0x0000000f2c0f7812 */ /* 0x000fe200078ec0ff */
[----:B------:R-:W-:Y:S01]  /*0bd0*/  IMAD.IADD R41, R38, 0x1, R41 ;  /* 0x0000000126297824 */ /* 0x000fe200078e0229 */
[----:B------:R-:W-:Y:S01]  /*0be0*/  USHF.L.U32 UR4, UR4, 0x1, URZ ;  /* 0x0000000104047899 */ /* 0x000fe2000800063f */
[----:B------:R-:W-:-:S03]  /*0bf0*/  IMAD.WIDE R12, R13, 0x2, R42 ;  /* 0x000000020d0c7825 */ /* 0x000fc600078e022a */
[----:B------:R-:W-:Y:S01]  /*0c00*/  ULEA UR4, UR5, -UR4, 0x1 ;  /* 0x8000000405047291 */ /* 0x000fe2000f8e083f */
[----:B------:R-:W-:Y:S01]  /*0c10*/  IMAD.WIDE R42, R41, 0x2, R42 ;  /* 0x00000002292a7825 */ /* 0x000fe200078e022a */
[----:B------:R-:W-:Y:S01]  /*0c20*/  IADD3 R45, P0, R12, 0x80, RZ ;  /* 0x000000800c2d7810 */ /* 0x000fe20007f1e0ff */
[----:B------:R-:W-:Y:S01]  /*0c30*/  UMOV UR5, 0x20 ;  /* 0x0000002000057882 */ /* 0x000fe20000000000 */
[----:B------:R-:W-:Y:S01]  /*0c40*/  UIADD3 UR4, UR4, -0x40, URZ ;  /* 0xffffffc004047890 */ /* 0x000fe2000fffe03f */
[----:B------:R-:W-:Y:S01]  /*0c50*/  IMAD.WIDE.U32 R46, R15, 0x4, R46 ;  /* 0x000000040f2e7825 */ /* 0x000fe200078e002e */
[----:B------:R-:W-:Y:S02]  /*0c60*/  IADD3 R44, P1, R42, 0x80, RZ ;  /* 0x000000802a2c7810 */ /* 0x000fe40007f3e0ff */
[----:B------:R-:W-:Y:S01]  /*0c70*/  IADD3 R41, P2, R46, 0x80, RZ ;  /* 0x000000802e297810 */ /* 0x000fe20007f5e0ff */
[----:B------:R-:W-:Y:S02]  /*0c80*/  IMAD.X R46, RZ, RZ, R13, P0 ;  /* 0x000000ffff2e7224 */ /* 0x000fe400000e060d */
[----:B-1-3--:R-:W-:-:S02]  /*0c90*/  IMAD.X R49, RZ, RZ, R43, P1 ;  /* 0x000000ffff317224 */ /* 0x00afc400008e062b */
[----:B------:R-:W-:-:S08]  /*0ca0*/  IMAD.X R48, RZ, RZ, R47, P2 ;  /* 0x000000ffff307224 */ /* 0x000fd000010e062f */
.L_x_1:
[----:B------:R-:W-:Y:S01]  /*0cb0*/  UISETP.GE.AND UP1, UPT, UR5, UR11, UPT ;  /* 0x0000000b0500728c */ /* 0x000fe2000bf26270 */
[----:B------:R-:W-:Y:S01]  /*0cc0*/  ISETP.GE.AND P0, PT, R36, UR4, PT ;  /* 0x0000000424007c0c */ /* 0x000fe2000bf06270 */
[----:B------:R-:W-:Y:S01]  /*0cd0*/  LDSM.16.M88.4 R28, [R6+UR10] ;  /* 0x0000000a061c783b */ /* 0x000fe20008000200 */
[----:B------:R-:W-:Y:S01]  /*0ce0*/  ISETP.GE.AND P1, PT, R38, UR4, PT ;  /* 0x0000000426007c0c */ /* 0x000fe2000bf26270 */
[----:B-1----:R-:W-:Y:S01]  /*0cf0*/  IMAD.MOV.U32 R42, RZ, RZ, R41 ;  /* 0x000000ffff2a7224 */ /* 0x002fe200078e0029 */
[----:B------:R-:W-:Y:S01]  /*0d00*/  SEL R12, RZ, 0x4, P0 ;  /* 0x00000004ff0c7807 */ /* 0x000fe20000000000 */
[----:B------:R-:W-:Y:S01]  /*0d10*/  IMAD.MOV.U32 R43, RZ, RZ, R48 ;  /* 0x000000ffff2b7224 */ /* 0x000fe200078e0030 */
[----:B------:R-:W-:Y:S01]  /*0d20*/  PLOP3.LUT P2, PT, PT, PT, UP1, 0x80, 0x0 ;  /* 0x000000000000781c */ /* 0x000fe20003f4f018 */
[----:B--234-:R-:W-:Y:S01]  /*0d30*/  HMMA.16816.F32.BF16 R16, R20, R24, R16 ;  /* 0x000000181410723c */ /* 0x01cfe20000041810 */
[----:B------:R-:W-:Y:S01]  /*0d40*/  SEL R13, RZ, 0x10, P1 ;  /* 0x00000010ff0d7807 */ /* 0x000fe20000800000 */
[----:B------:R-:W-:Y:S01]  /*0d50*/  UIADD3 UR5, UR5, 0x20, URZ ;  /* 0x0000002005057890 */ /* 0x000fe2000fffe03f */
[----:B------:R-:W-:Y:S01]  /*0d60*/  SEL R12, R12, RZ, !P2 ;  /* 0x000000ff0c0c7207 */ /* 0x000fe20005000000 */
[----:B------:R-:W-:Y:S01]  /*0d70*/  UIADD3 UR4, UR4, -0x20, URZ ;  /* 0xffffffe004047890 */ /* 0x000fe2000fffe03f */
[----:B------:R-:W-:Y:S01]  /*0d80*/  SEL R13, R13, RZ, !P2 ;  /* 0x000000ff0d0d7207 */ /* 0x000fe20005000000 */
[----:B------:R-:W-:Y:S01]  /*0d90*/  HMMA.16816.F32.BF16 R8, R20, R26, R8 ;  /* 0x0000001a1408723c */ /* 0x000fe20000041808 */
[----:B------:R-:W-:Y:S01]  /*0da0*/  ISETP.NE.U32.AND P0, PT, R12, RZ, PT ;  /* 0x000000ff0c00720c */ /* 0x000fe20003f05070 */
[----:B------:R-:W-:Y:S01]  /*0db0*/  UISETP.GE.AND UP1, UPT, UR5, UR6, UPT ;  /* 0x000000060500728c */ /* 0x000fe2000bf26270 */
[----:B------:R-:W-:-:S02]  /*0dc0*/  ISETP.NE.U32.AND P1, PT, R13, RZ, PT ;  /* 0x000000ff0d00720c */ /* 0x000fc40003f25070 */
[----:B------:R-:W1:Y:S01]  /*0dd0*/  LDSM.16.M88.4 R12, [R7+UR10+0x400] ;  /* 0x0004000a070c783b */ /* 0x000e620008000200 */
[----:B------:R-:W-:Y:S02]  /*0de0*/  BAR.SYNC.DEFER_BLOCKING 0x0 ;  /* 0x0000000000007b1d */ /* 0x000fe40000010000 */
[----:B------:R-:W-:Y:S02]  /*0df0*/  PLOP3.LUT P3, PT, PT, PT, UP1, 0x80, 0x0 ;  /* 0x000000000000781c */ /* 0x000fe40003f6f018 */
[----:B------:R-:W-:-:S05]  /*0e00*/  IADD3 R41, P2, R41, 0x40, RZ ;  /* 0x0000004029297810 */ /* 0x000fca0007f5e0ff */
[----:B------:R-:W-:Y:S01]  /*0e10*/  IMAD.X R48, RZ, RZ, R48, P2 ;  /* 0x000000ffff307224 */ /* 0x000fe200010e0630 */
[----:B------:R-:W-:Y:S01]  /*0e20*/  @!PT LDS RZ, [RZ] ;  /* 0x00000000fffff984 */ /* 0x000fe20000000800 */
[----:B------:R-:W-:Y:S01]  /*0e30*/  @!PT LDS RZ, [RZ] ;  /* 0x00000000fffff984 */ /* 0x000fe20000000800 */
[----:B------:R-:W-:Y:S01]  /*0e40*/  @!PT LDS RZ, [RZ] ;  /* 0x00000000fffff984 */ /* 0x000fe20000000800 */
[----:B------:R2:W-:Y:S04]  /*0e50*/  LDGSTS.E [R34], desc[UR14][R42.64], P0 ;  /* 0x000000002a227fae */ /* 0x0005e8000812184e */
[----:B------:R-:W0:Y:S01]  /*0e60*/  LDGDEPBAR ;  /* 0x00000000000079af */ /* 0x000e220000000000 */
[----:B--2---:R-:W-:Y:S01]  /*0e70*/  IMAD.MOV.U32 R42, RZ, RZ, R44 ;  /* 0x000000ffff2a7224 */ /* 0x004fe200078e002c */
[----:B-1----:R-:W-:Y:S01]  /*0e80*/  HMMA.16816.F32.BF16 R16, R28, R12, R16 ;  /* 0x0000000c1c10723c */ /* 0x002fe20000041810 */
[----:B------:R-:W-:-:S05]  /*0e90*/  IMAD.MOV.U32 R43, RZ, RZ, R49 ;  /* 0x000000ffff2b7224 */ /* 0x000fca00078e0031 */
[----:B------:R1:W-:Y:S01]  /*0ea0*/  LDGSTS.E.BYPASS.128 [R0+0x400], desc[UR14][R42.64], P1 ;  /* 0x004000002a007fae */ /* 0x0003e20008901c4e */
[----:B------:R-:W-:Y:S01]  /*0eb0*/  HMMA.16816.F32.BF16 R8, R28, R14, R8 ;  /* 0x0000000e1c08723c */ /* 0x000fe20000041808 */
[----:B-1----:R-:W-:Y:S01]  /*0ec0*/  IMAD.MOV.U32 R42, RZ, RZ, R45 ;  /* 0x000000ffff2a7224 */ /* 0x002fe200078e002d */
[----:B------:R-:W-:Y:S01]  /*0ed0*/  IADD3 R45, P0, R45, 0x40, RZ ;  /* 0x000000402d2d7810 */ /* 0x000fe20007f1e0ff */
[----:B------:R-:W-:-:S04]  /*0ee0*/  IMAD.MOV.U32 R43, RZ, RZ, R46 ;  /* 0x000000ffff2b7224 */ /* 0x000fc800078e002e */
[----:B------:R-:W-:Y:S01]  /*0ef0*/  IMAD.X R46, RZ, RZ, R46, P0 ;  /* 0x000000ffff2e7224 */ /* 0x000fe200000e062e */
[----:B------:R1:W-:Y:S01]  /*0f00*/  LDGSTS.E.BYPASS.128 [R2+0x400], desc[UR14][R42.64], P1 ;  /* 0x004000002a027fae */ /* 0x0003e20008901c4e */
[----:B------:R-:W-:-:S03]  /*0f10*/  IADD3 R44, P1, R44, 0x40, RZ ;  /* 0x000000402c2c7810 */ /* 0x000fc60007f3e0ff */
[----:B------:R-:W0:Y:S02]  /*0f20*/  LDGDEPBAR ;  /* 0x00000000000079af */ /* 0x000e240000000000 */
[----:B------:R-:W-:Y:S01]  /*0f30*/  IMAD.X R49, RZ, RZ, R49, P1 ;  /* 0x000000ffff317224 */ /* 0x000fe200008e0631 */
[----:B------:R-:W-:-:S04]  /*0f40*/  DEPBAR.LE SB0, 0x0 ;  /* 0x000080000000791a */ /* 0x000fc80000000000 */
[----:B------:R-:W-:Y:S06]  /*0f50*/  BAR.SYNC.DEFER_BLOCKING 0x0 ;  /* 0x0000000000007b1d */ /* 0x000fec0000010000 */
[----:B------:R1:W2:Y:S04]  /*0f60*/  LDSM.16.M88.4 R20, [R32+UR10] ;  /* 0x0000000a2014783b */ /* 0x0002a80008000200 */
[----:B------:R1:W3:Y:S01]  /*0f70*/  LDSM.16.M88.4 R24, [R5+UR10+0x400] ;  /* 0x0004000a0518783b */ /* 0x0002e20008000200 */
[----:B------:R-:W-:Y:S05]  /*0f80*/  @!P3 BRA `(.L_x_1) ;  /* 0xfffffffc0048b947 */ /* 0x000fea000383ffff */
.L_x_0:
[----:B-1-3--:R-:W-:Y:S01]  /*0f90*/  IABS R0, UR16 ;  /* 0x0000001000007c13 */ /* 0x00afe20008000000 */
[----:B------:R-:W-:Y:S01]  /*0fa0*/  UISETP.GE.AND UP2, UPT, UR16, URZ, UPT ;  /* 0x0000003f1000728c */ /* 0x000fe2000bf46270 */
[----:B------:R-:W-:-:S04]  /*0fb0*/  DEPBAR.LE SB0, 0x0 ;  /* 0x000080000000791a */ /* 0x000fc80000000000 */
[----:B------:R-:W-:Y:S01]  /*0fc0*/  R2UR UR6, R0 ;  /* 0x00000000000672ca */ /* 0x000fe200000e0000 */
[----:B------:R-:W-:Y:S01]  /*0fd0*/  IMAD.SHL.U32 R0, R3, 0x2, RZ ;  /* 0x0000000203007824 */ /* 0x000fe200078e00ff */
[----:B------:R-:W-:Y:S01]  /*0fe0*/  LOP3.LUT R37, R4, 0x6, R37, 0xf8, !PT ;  /* 0x0000000604257812 */ /* 0x000fe200078ef825 */
[----:B------:R-:W-:Y:S01]  /*0ff0*/  IMAD.U32 R2, RZ, RZ, UR13 ;  /* 0x0000000dff027e24 */ /* 0x000fe2000f8e00ff */
[----:B------:R-:W-:Y:S02]  /*1000*/  SHF.R.U32.HI R40, RZ, 0x2, R40 ;  /* 0x00000002ff287819 */ /* 0x000fe40000011628 */
[----:B------:R-:W-:Y:S02]  /*1010*/  F2FP.BF16.F32.PACK_AB R16, R17, R16 ;  /* 0x000000101110723e */ /* 0x000fe400000010ff */
[----:B------:R-:W-:Y:S01]  /*1020*/  F2FP.BF16.F32.PACK_AB R18, R19, R18 ;  /* 0x000000121312723e */ /* 0x000fe200000010ff */
[----:B------:R-:W-:Y:S01]  /*1030*/  IMAD R37, R40, 0x88, R37 ;  /* 0x0000008828257824 */ /* 0x000fe200078e0225 */
[----:B------:R-:W-:-:S02]  /*1040*/  F2FP.BF16.F32.PACK_AB R8, R9, R8 ;  /* 0x000000080908723e */ /* 0x000fc400000010ff */
[----:B------:R-:W-:Y:S01]  /*1050*/  F2FP.BF16.F32.PACK_AB R10, R11, R10 ;  /* 0x0000000a0b0a723e */ /* 0x000fe200000010ff */
[----:B------:R-:W-:Y:S01]  /*1060*/  UIMAD.WIDE.U32 UR4, UR9, UR6, URZ ;  /* 0x00000006090472a5 */ /* 0x000fe2000f8e003f */
[----:B------:R-:W-:Y:S01]  /*1070*/  LEA R37, R37, UR10, 0x1 ;  /* 0x0000000a25257c11 */ /* 0x000fe2000f8e08ff */
[----:B------:R-:W-:Y:S01]  /*1080*/  BAR.SYNC.DEFER_BLOCKING 0x0 ;  /* 0x0000000000007b1d */ /* 0x000fe20000010000 */
[----:B------:R-:W-:Y:S01]  /*1090*/  LOP3.LUT R33, R0, R33, RZ, 0xfc, !PT ;  /* 0x0000002100217212 */ /* 0x000fe200078efcff */
[----:B------:R-:W-:Y:S01]  /*10a0*/  UIMAD UR5, UR5, UR12, UR6 ;  /* 0x0000000c050572a4 */ /* 0x000fe2000f8e0206 */
[----:B------:R-:W-:Y:S02]  /*10b0*/  LOP3.LUT R0, R39, 0x78, RZ, 0xc0, !PT ;  /* 0x0000007827007812 */ /* 0x000fe400078ec0ff */
[----:B------:R-:W-:Y:S01]  /*10c0*/  LOP3.LUT R39, R2, 0x78, R39, 0xf8, !PT ;  /* 0x0000007802277812 */ /* 0x000fe200078ef827 */
[----:B------:R-:W-:Y:S02]  /*10d0*/  UISETP.GT.U32.AND UP1, UPT, UR17, UR5, UPT ;  /* 0x000000051100728c */ /* 0x000fe4000bf24070 */
[----:B------:R-:W-:-:S05]  /*10e0*/  IMAD R0, R33, 0x88, R0 ;  /* 0x0000008821007824 */ /* 0x000fca00078e0200 */
[----:B------:R-:W-:-:S04]  /*10f0*/  LEA R0, R0, UR10, 0x1 ;  /* 0x0000000a00007c11 */ /* 0x000fc8000f8e08ff */
[----:B------:R-:W-:-:S04]  /*1100*/  @!UP1 UIADD3 UR5, UR5, -UR17, URZ ;  /* 0x8000001105059290 */ /* 0x000fc8000fffe03f */
[----:B------:R-:W-:Y:S01]  /*1110*/  UISETP.GT.U32.AND UP1, UPT, UR17, UR5, UPT ;  /* 0x000000051100728c */ /* 0x000fe2000bf24070 */
[----:B------:R1:W-:Y:S04]  /*1120*/  STS [R37], R16 ;  /* 0x0000001025007388 */ /* 0x0003e80000000800 */
[----:B------:R1:W-:Y:S06]  /*1130*/  STS [R37+0x880], R18 ;  /* 0x0008801225007388 */ /* 0x0003ec0000000800 */
[----:B------:R-:W-:Y:S01]  /*1140*/  @!UP1 UIADD3 UR5, UR5, -UR17, URZ ;  /* 0x8000001105059290 */ /* 0x000fe2000fffe03f */
[----:B------:R1:W-:Y:S03]  /*1150*/  STS [R37+0x80], R8 ;  /* 0x0000800825007388 */ /* 0x0003e60000000800 */
[----:B------:R-:W-:Y:S01]  /*1160*/  @!UP2 UIADD3 UR5, -UR5, URZ, URZ ;  /* 0x0000003f0505a290 */ /* 0x000fe2000fffe13f */
[----:B------:R1:W-:Y:S03]  /*1170*/  STS [R37+0x900], R10 ;  /* 0x0009000a25007388 */ /* 0x0003e60000000800 */
[----:B------:R-:W-:-:S04]  /*1180*/  USEL UR5, UR8, UR5, !UP0 ;  /* 0x0000000508057287 */ /* 0x000fc8000c000000 */
[----:B------:R-:W-:-:S04]  /*1190*/  ULEA UR5, UR7, UR5, 0x3 ;  /* 0x0000000507057291 */ /* 0x000fc8000f8e183f */
[----:B------:R-:W-:-:S06]  /*11a0*/  USHF.L.U32 UR5, UR5, 0x4, URZ ;  /* 0x0000000405057899 */ /* 0x000fcc000800063f */
[----:B------:R-:W-:Y:S01]  /*11b0*/  LOP3.LUT R35, R35, UR5, RZ, 0xfc, !PT ;  /* 0x0000000523237c12 */ /* 0x000fe2000f8efcff */
[----:B------:R-:W-:Y:S03]  /*11c0*/  BAR.SYNC.DEFER_BLOCKING 0x0 ;  /* 0x0000000000007b1d */ /* 0x000fe60000010000 */
[----:B------:R-:W-:-:S04]  /*11d0*/  ISETP.GE.AND P0, PT, R35, 0x1, PT ;  /* 0x000000012300780c */ /* 0x000fc80003f06270 */
[----:B------:R-:W-:-:S13]  /*11e0*/  ISETP.LT.AND P0, PT, R39, 0xc00, !P0 ;  /* 0x00000c002700780c */ /* 0x000fda0004701270 */
[----:B-1----:R-:W-:Y:S05]  /*11f0*/  @!P0 EXIT ;  /* 0x000000000000894d */ /* 0x002fea0003800000 */
[----:B------:R-:W1:Y:S01]  /*1200*/  LDS.128 R4, [R0] ;  /* 0x0000000000047984 */ /* 0x000e620000000c00 */
[----:B------:R-:W2:Y:S02]  /*1210*/  LDC.64 R2, c[0x0][0x220] ;  /* 0x00008800ff027b82 */ /* 0x000ea40000000a00 */
[----:B--2---:R-:W-:-:S05]  /*1220*/  IMAD.WIDE R2, R39, 0x2, R2 ;  /* 0x0000000227027825 */ /* 0x004fca00078e0202 */
[----:B-1----:R-:W-:Y:S01]  /*1230*/  STG.E.128 desc[UR14][R2.64], R4 ;  /* 0x0000000402007986 */ /* 0x002fe2000c101d0e */
[----:B------:R-:W-:Y:S05]  /*1240*/  EXIT ;  /* 0x000000000000794d */ /* 0x000fea0003800000 */
.L_x_2:
[----:B------:R-:W-:-:S00]  /*1250*/  BRA `(.L_x_2) ;  /* 0xfffffffc00fc7947 */ /* 0x000fc0000383ffff */
[----:B------:R-:W-:-:S00]  /*1260*/  NOP ;  /* 0x0000000000007918 */ /* 0x000fc00000000000 */
        /* <DEDUP_REMOVED lines=9> */
.L_x_3:


//--------------------- .nv.shared.triton_mm      --------------------------
	.section	.nv.shared.triton_mm,"aw",@nobits
	.sectionflags	@""
	.align	16
	.zero		1024


//--------------------- .nv.constant0.triton_mm   --------------------------
	.section	.nv.constant0.triton_mm,"a",@progbits
	.sectionflags	@""
	.align	4
.nv.constant0.triton_mm:
	.zero		556
